	.headerflags	@"EF_CUDA_TEXMODE_UNIFIED EF_CUDA_64BIT_ADDRESS EF_CUDA_ACCELERATORS EF_CUDA_SM90 EF_CUDA_VIRTUAL_SM(EF_CUDA_SM90)"
	.elftype	@"ET_EXEC"


//--------------------- .nv.info                  --------------------------
	.section	.nv.info,"",@"SHT_CUDA_INFO"
	.align	4


	//----- nvinfo : EIATTR_REGCOUNT
	.align		4
        /*0000*/ 	.byte	0x04, 0x2f
        /*0002*/ 	.short	(.L_1 - .L_0)
	.align		4
.L_0:
        /*0004*/ 	.word	index@(triton_poi_fused_convolution_relu_2)
        /*0008*/ 	.word	0x0000000c


	//----- nvinfo : EIATTR_MIN_STACK_SIZE
	.align		4
.L_1:
        /*000c*/ 	.byte	0x04, 0x12
        /*000e*/ 	.short	(.L_3 - .L_2)
	.align		4
.L_2:
        /*0010*/ 	.word	index@(triton_poi_fused_convolution_relu_2)
        /*0014*/ 	.word	0x00000000


	//----- nvinfo : EIATTR_FRAME_SIZE
	.align		4
.L_3:
        /*0018*/ 	.byte	0x04, 0x11
        /*001a*/ 	.short	(.L_5 - .L_4)
	.align		4
.L_4:
        /*001c*/ 	.word	index@(triton_poi_fused_convolution_relu_2)
        /*0020*/ 	.word	0x00000000


	//----- nvinfo : EIATTR_MIN_STACK_SIZE
	.align		4
.L_5:
        /*0024*/ 	.byte	0x04, 0x12
        /*0026*/ 	.short	(.L_7 - .L_6)
	.align		4
.L_6:
        /*0028*/ 	.word	index@(triton_poi_fused_convolution_relu_2)
        /*002c*/ 	.word	0x00000000
.L_7:


//--------------------- .nv.info.triton_poi_fused_convolution_relu_2 --------------------------
	.section	.nv.info.triton_poi_fused_convolution_relu_2,"",@"SHT_CUDA_INFO"
	.sectionflags	@""
	.align	4


	//----- nvinfo : EIATTR_CUDA_API_VERSION
	.align		4
        /*0000*/ 	.byte	0x04, 0x37
        /*0002*/ 	.short	(.L_9 - .L_8)
.L_8:
        /*0004*/ 	.word	0x0000007c


	//----- nvinfo : EIATTR_KPARAM_INFO
	.align		4
.L_9:
        /*0008*/ 	.byte	0x04, 0x17
        /*000a*/ 	.short	(.L_11 - .L_10)
.L_10:
        /*000c*/ 	.word	0x00000000
        /*0010*/ 	.short	0x0002
        /*0012*/ 	.short	0x0010
        /*0014*/ 	.byte	0x00, 0xf0, 0x11, 0x00


	//----- nvinfo : EIATTR_KPARAM_INFO
	.align		4
.L_11:
        /*0018*/ 	.byte	0x04, 0x17
        /*001a*/ 	.short	(.L_13 - .L_12)
.L_12:
        /*001c*/ 	.word	0x00000000
        /*0020*/ 	.short	0x0001
        /*0022*/ 	.short	0x0008
        /*0024*/ 	.byte	0x00, 0xf4, 0x21, 0x00


	//----- nvinfo : EIATTR_KPARAM_INFO
	.align		4
.L_13:
        /*0028*/ 	.byte	0x04, 0x17
        /*002a*/ 	.short	(.L_15 - .L_14)
.L_14:
        /*002c*/ 	.word	0x00000000
        /*0030*/ 	.short	0x0000
        /*0032*/ 	.short	0x0000
        /*0034*/ 	.byte	0x00, 0xf4, 0x21, 0x00


	//----- nvinfo : EIATTR_SPARSE_MMA_MASK
	.align		4
.L_15:
        /*0038*/ 	.byte	0x03, 0x50
        /*003a*/ 	.short	0x0000


	//----- nvinfo : EIATTR_MAXREG_COUNT
	.align		4
        /*003c*/ 	.byte	0x03, 0x1b
        /*003e*/ 	.short	0x00ff


	//----- nvinfo : EIATTR_EXIT_INSTR_OFFSETS
	.align		4
        /*0040*/ 	.byte	0x04, 0x1c
        /*0042*/ 	.short	(.L_17 - .L_16)


	//   ....[0]....
.L_16:
        /*0044*/ 	.word	0x000001e0


	//   ....[1]....
        /*0048*/ 	.word	0x00000200


	//----- nvinfo : EIATTR_REQNTID
	.align		4
.L_17:
        /*004c*/ 	.byte	0x04, 0x10
        /*004e*/ 	.short	(.L_19 - .L_18)
.L_18:
        /*0050*/ 	.word	0x00000080
        /*0054*/ 	.word	0x00000001
        /*0058*/ 	.word	0x00000001


	//----- nvinfo : EIATTR_CBANK_PARAM_SIZE
	.align		4
.L_19:
        /*005c*/ 	.byte	0x03, 0x19
        /*005e*/ 	.short	0x0014


	//----- nvinfo : EIATTR_PARAM_CBANK
	.align		4
        /*0060*/ 	.byte	0x04, 0x0a
        /*0062*/ 	.short	(.L_21 - .L_20)
	.align		4
.L_20:
        /*0064*/ 	.word	index@(.nv.constant0.triton_poi_fused_convolution_relu_2)
        /*0068*/ 	.short	0x0210
        /*006a*/ 	.short	0x0014


	//----- nvinfo : EIATTR_SW_WAR
	.align		4
.L_21:
        /*006c*/ 	.byte	0x04, 0x36
        /*006e*/ 	.short	(.L_23 - .L_22)
.L_22:
        /*0070*/ 	.word	0x00000008
.L_23:


//--------------------- .nv.callgraph             --------------------------
	.section	.nv.callgraph,"",@"SHT_CUDA_CALLGRAPH"
	.align	4
	.sectionentsize	8
	.align		4
        /*0000*/ 	.word	0x00000000
	.align		4
        /*0004*/ 	.word	0xffffffff
	.align		4
        /*0008*/ 	.word	0x00000000
	.align		4
        /*000c*/ 	.word	0xfffffffe
	.align		4
        /*0010*/ 	.word	0x00000000
	.align		4
        /*0014*/ 	.word	0xfffffffd
	.align		4
        /*0018*/ 	.word	0x00000000
	.align		4
        /*001c*/ 	.word	0xfffffffc


//--------------------- .text.triton_poi_fused_convolution_relu_2 --------------------------
	.section	.text.triton_poi_fused_convolution_relu_2,"ax",@progbits
	.align	128
        .global         triton_poi_fused_convolution_relu_2
        .type           triton_poi_fused_convolution_relu_2,@function
        .size           triton_poi_fused_convolution_relu_2,(.L_x_1 - triton_poi_fused_convolution_relu_2)
        .other          triton_poi_fused_convolution_relu_2,@"STO_CUDA_ENTRY STV_DEFAULT"
triton_poi_fused_convolution_relu_2:
.text.triton_poi_fused_convolution_relu_2:
[----:B------:R-:W0:Y:S02]  /*0000*/  LDC R1, c[0x0][0x28] ;  /* 0x00000a00ff017b82 */ /* 0x000e240000000800 */
[----:B------:R-:W1:Y:S01]  /*0010*/  S2R R0, SR_TID.X ;  /* 0x0000000000007919 */ /* 0x000e620000002100 */
[----:B------:R-:W2:Y:S01]  /*0020*/  LDC.64 R2, c[0x0][0x210] ;  /* 0x00008400ff027b82 */ /* 0x000ea20000000a00 */
[----:B------:R-:W-:Y:S01]  /*0030*/  ULDC.64 UR4, c[0x0][0x208] ;  /* 0x0000820000047ab9 */ /* 0x000fe20000000a00 */
[----:B------:R-:W3:Y:S06]  /*0040*/  S2R R7, SR_CTAID.X ;  /* 0x0000000000077919 */ /* 0x000eec0000002500 */
[----:B------:R-:W4:Y:S01]  /*0050*/  LDC.64 R4, c[0x0][0x218] ;  /* 0x00008600ff047b82 */ /* 0x000f220000000a00 */
[----:B-1----:R-:W-:-:S05]  /*0060*/  IMAD.SHL.U32 R0, R0, 0x2, RZ ;  /* 0x0000000200007824 */ /* 0x002fca00078e00ff */
[----:B------:R-:W-:-:S05]  /*0070*/  LOP3.LUT R0, R0, 0xfe, RZ, 0xc0, !PT ;  /* 0x000000fe00007812 */ /* 0x000fca00078ec0ff */
[----:B---3--:R-:W-:-:S04]  /*0080*/  IMAD R7, R7, 0x100, R0 ;  /* 0x0000010007077824 */ /* 0x008fc800078e0200 */
[C---:B------:R-:W-:Y:S01]  /*0090*/  IMAD.HI R0, R7.reuse, 0x51eb851f, RZ ;  /* 0x51eb851f07007827 */ /* 0x040fe200078e02ff */
[----:B------:R-:W-:-:S03]  /*00a0*/  ISETP.GE.AND P2, PT, R7, 0x1900, PT ;  /* 0x000019000700780c */ /* 0x000fc60003f46270 */
[----:B--2---:R-:W-:Y:S01]  /*00b0*/  IMAD.WIDE R2, R7, 0x4, R2 ;  /* 0x0000000407027825 */ /* 0x004fe200078e0202 */
[----:B------:R-:W-:Y:S02]  /*00c0*/  SHF.R.U32.HI R9, RZ, 0x1f, R0 ;  /* 0x0000001fff097819 */ /* 0x000fe40000011600 */
[----:B------:R-:W-:Y:S02]  /*00d0*/  CS2R R6, SRZ ;  /* 0x0000000000067805 */ /* 0x000fe4000001ff00 */
[----:B------:R-:W-:-:S04]  /*00e0*/  LEA.HI.SX32 R9, R0, R9, 0x1b ;  /* 0x0000000900097211 */ /* 0x000fc800078fdaff */
[----:B------:R-:W-:Y:S01]  /*00f0*/  LEA.HI R0, R9, R9, RZ, 0x4 ;  /* 0x0000000909007211 */ /* 0x000fe200078f20ff */
[----:B------:R-:W2:Y:S03]  /*0100*/  @!P2 LDG.E.64 R6, desc[UR4][R2.64] ;  /* 0x000000040206a981 */ /* 0x000ea6000c1e1b00 */
[----:B------:R-:W-:-:S05]  /*0110*/  LOP3.LUT R0, R0, 0xfffffff0, RZ, 0xc0, !PT ;  /* 0xfffffff000007812 */ /* 0x000fca00078ec0ff */
[----:B------:R-:W-:Y:S02]  /*0120*/  IMAD.IADD R9, R9, 0x1, -R0 ;  /* 0x0000000109097824 */ /* 0x000fe400078e0a00 */
[----:B------:R-:W-:Y:S02]  /*0130*/  IMAD.MOV.U32 R0, RZ, RZ, RZ ;  /* 0x000000ffff007224 */ /* 0x000fe400078e00ff */
[----:B----4-:R-:W-:-:S04]  /*0140*/  IMAD.WIDE R4, R9, 0x4, R4 ;  /* 0x0000000409047825 */ /* 0x010fc800078e0204 */
[----:B------:R-:W-:Y:S01]  /*0150*/  IMAD.MOV.U32 R9, RZ, RZ, RZ ;  /* 0x000000ffff097224 */ /* 0x000fe200078e00ff */
[----:B------:R-:W2:Y:S05]  /*0160*/  @!P2 LDG.E.EL R0, desc[UR4][R4.64] ;  /* 0x000000040400a981 */ /* 0x000eaa000c2e1900 */
[----:B------:R-:W3:Y:S01]  /*0170*/  @!P2 LDG.E.EL R9, desc[UR4][R4.64] ;  /* 0x000000040409a981 */ /* 0x000ee2000c2e1900 */
[----:B--2---:R-:W-:Y:S01]  /*0180*/  FADD R8, R0, R7 ;  /* 0x0000000700087221 */ /* 0x004fe20000000000 */
[----:B------:R-:W-:Y:S02]  /*0190*/  FSETP.GEU.AND P1, PT, R7, -R0, PT ;  /* 0x800000000700720b */ /* 0x000fe40003f2e000 */
[----:B---3--:R-:W-:Y:S01]  /*01a0*/  FSETP.GEU.AND P0, PT, R6, -R9, PT ;  /* 0x800000090600720b */ /* 0x008fe20003f0e000 */
[----:B------:R-:W-:Y:S01]  /*01b0*/  FADD R6, R9, R6 ;  /* 0x0000000609067221 */ /* 0x000fe20000000000 */
[----:B------:R-:W-:-:S04]  /*01c0*/  FSEL R7, R8, RZ, P1 ;  /* 0x000000ff08077208 */ /* 0x000fc80000800000 */
[----:B------:R-:W-:Y:S01]  /*01d0*/  FSEL R6, R6, RZ, P0 ;  /* 0x000000ff06067208 */ /* 0x000fe20000000000 */
[----:B------:R-:W-:Y:S06]  /*01e0*/  @P2 EXIT ;  /* 0x000000000000294d */ /* 0x000fec0003800000 */
[----:B------:R-:W-:Y:S01]  /*01f0*/  STG.E.64 desc[UR4][R2.64], R6 ;  /* 0x0000000602007986 */ /* 0x000fe2000c101b04 */
[----:B------:R-:W-:Y:S05]  /*0200*/  EXIT ;  /* 0x000000000000794d */ /* 0x000fea0003800000 */
.L_x_0:
[----:B------:R-:W-:-:S00]  /*0210*/  BRA `(.L_x_0) ;  /* 0xfffffffc00fc7947 */ /* 0x000fc0000383ffff */
[----:B------:R-:W-:-:S00]  /*0220*/  NOP ;  /* 0x0000000000007918 */ /* 0x000fc00000000000 */
        /* <DEDUP_REMOVED lines=13> */
.L_x_1:


//--------------------- .nv.constant0.triton_poi_fused_convolution_relu_2 --------------------------
	.section	.nv.constant0.triton_poi_fused_convolution_relu_2,"a",@progbits
	.sectionflags	@""
	.align	4
.nv.constant0.triton_poi_fused_convolution_relu_2:
	.zero		548
